//
// Generated by NVIDIA NVVM Compiler
//
// Compiler Build ID: CL-36424714
// Cuda compilation tools, release 13.0, V13.0.88
// Based on NVVM 20.0.0
//

.version 9.0
.target sm_100
.address_size 64

	// .globl	_Z21matrixMulGlobalKernelPfS_S_iii

.visible .entry _Z21matrixMulGlobalKernelPfS_S_iii(
	.param .u64 .ptr .align 1 _Z21matrixMulGlobalKernelPfS_S_iii_param_0,
	.param .u64 .ptr .align 1 _Z21matrixMulGlobalKernelPfS_S_iii_param_1,
	.param .u64 .ptr .align 1 _Z21matrixMulGlobalKernelPfS_S_iii_param_2,
	.param .u32 _Z21matrixMulGlobalKernelPfS_S_iii_param_3,
	.param .u32 _Z21matrixMulGlobalKernelPfS_S_iii_param_4,
	.param .u32 _Z21matrixMulGlobalKernelPfS_S_iii_param_5
)
{
	.reg .pred 	%p<13>;
	.reg .b32 	%r<41>;
	.reg .b32 	%f<68>;
	.reg .b64 	%rd<53>;

	ld.param.u64 	%rd7, [_Z21matrixMulGlobalKernelPfS_S_iii_param_0];
	ld.param.u64 	%rd8, [_Z21matrixMulGlobalKernelPfS_S_iii_param_1];
	ld.param.u64 	%rd6, [_Z21matrixMulGlobalKernelPfS_S_iii_param_2];
	ld.param.u32 	%r20, [_Z21matrixMulGlobalKernelPfS_S_iii_param_3];
	ld.param.u32 	%r18, [_Z21matrixMulGlobalKernelPfS_S_iii_param_4];
	ld.param.u32 	%r19, [_Z21matrixMulGlobalKernelPfS_S_iii_param_5];
	cvta.to.global.u64 	%rd1, %rd8;
	cvta.to.global.u64 	%rd2, %rd7;
	mov.u32 	%r21, %ctaid.y;
	mov.u32 	%r22, %ntid.y;
	mov.u32 	%r23, %tid.y;
	mad.lo.s32 	%r1, %r21, %r22, %r23;
	mov.u32 	%r24, %ctaid.x;
	mov.u32 	%r25, %ntid.x;
	mov.u32 	%r26, %tid.x;
	mad.lo.s32 	%r2, %r24, %r25, %r26;
	setp.ge.s32 	%p1, %r1, %r20;
	setp.ge.s32 	%p2, %r2, %r18;
	or.pred  	%p3, %p1, %p2;
	@%p3 bra 	$L__BB0_14;
	setp.lt.s32 	%p4, %r19, 1;
	mov.f32 	%f67, 0f00000000;
	@%p4 bra 	$L__BB0_13;
	mul.lo.s32 	%r3, %r19, %r1;
	and.b32  	%r4, %r19, 7;
	setp.lt.u32 	%p5, %r19, 8;
	mov.f32 	%f67, 0f00000000;
	mov.b32 	%r39, 0;
	@%p5 bra 	$L__BB0_5;
	and.b32  	%r39, %r19, 2147483640;
	neg.s32 	%r37, %r39;
	shl.b32 	%r7, %r18, 3;
	mul.wide.u32 	%rd9, %r3, 4;
	add.s64 	%rd10, %rd9, %rd2;
	add.s64 	%rd52, %rd10, 16;
	mov.f32 	%f67, 0f00000000;
	mul.wide.s32 	%rd13, %r18, 4;
	mov.u32 	%r36, %r2;
$L__BB0_4:
	.pragma "nounroll";
	ld.global.f32 	%f17, [%rd52+-16];
	mul.wide.s32 	%rd11, %r36, 4;
	add.s64 	%rd12, %rd1, %rd11;
	ld.global.f32 	%f18, [%rd12];
	fma.rn.f32 	%f19, %f17, %f18, %f67;
	ld.global.f32 	%f20, [%rd52+-12];
	add.s64 	%rd14, %rd12, %rd13;
	ld.global.f32 	%f21, [%rd14];
	fma.rn.f32 	%f22, %f20, %f21, %f19;
	ld.global.f32 	%f23, [%rd52+-8];
	add.s64 	%rd15, %rd14, %rd13;
	ld.global.f32 	%f24, [%rd15];
	fma.rn.f32 	%f25, %f23, %f24, %f22;
	ld.global.f32 	%f26, [%rd52+-4];
	add.s64 	%rd16, %rd15, %rd13;
	ld.global.f32 	%f27, [%rd16];
	fma.rn.f32 	%f28, %f26, %f27, %f25;
	ld.global.f32 	%f29, [%rd52];
	add.s64 	%rd17, %rd16, %rd13;
	ld.global.f32 	%f30, [%rd17];
	fma.rn.f32 	%f31, %f29, %f30, %f28;
	ld.global.f32 	%f32, [%rd52+4];
	add.s64 	%rd18, %rd17, %rd13;
	ld.global.f32 	%f33, [%rd18];
	fma.rn.f32 	%f34, %f32, %f33, %f31;
	ld.global.f32 	%f35, [%rd52+8];
	add.s64 	%rd19, %rd18, %rd13;
	ld.global.f32 	%f36, [%rd19];
	fma.rn.f32 	%f37, %f35, %f36, %f34;
	ld.global.f32 	%f38, [%rd52+12];
	add.s64 	%rd20, %rd19, %rd13;
	ld.global.f32 	%f39, [%rd20];
	fma.rn.f32 	%f67, %f38, %f39, %f37;
	add.s32 	%r37, %r37, 8;
	add.s32 	%r36, %r36, %r7;
	add.s64 	%rd52, %rd52, 32;
	setp.ne.s32 	%p6, %r37, 0;
	@%p6 bra 	$L__BB0_4;
$L__BB0_5:
	setp.eq.s32 	%p7, %r4, 0;
	@%p7 bra 	$L__BB0_13;
	and.b32  	%r13, %r19, 3;
	setp.lt.u32 	%p8, %r4, 4;
	@%p8 bra 	$L__BB0_8;
	add.s32 	%r28, %r39, %r3;
	mul.wide.u32 	%rd21, %r28, 4;
	add.s64 	%rd22, %rd2, %rd21;
	ld.global.f32 	%f41, [%rd22];
	mad.lo.s32 	%r29, %r39, %r18, %r2;
	mul.wide.s32 	%rd23, %r29, 4;
	add.s64 	%rd24, %rd1, %rd23;
	ld.global.f32 	%f42, [%rd24];
	fma.rn.f32 	%f43, %f41, %f42, %f67;
	cvt.u64.u32 	%rd25, %r3;
	cvt.u64.u32 	%rd26, %r39;
	add.s64 	%rd27, %rd26, %rd25;
	shl.b64 	%rd28, %rd27, 2;
	add.s64 	%rd29, %rd2, %rd28;
	ld.global.f32 	%f44, [%rd29+4];
	mul.wide.s32 	%rd30, %r18, 4;
	add.s64 	%rd31, %rd24, %rd30;
	ld.global.f32 	%f45, [%rd31];
	fma.rn.f32 	%f46, %f44, %f45, %f43;
	ld.global.f32 	%f47, [%rd29+8];
	add.s64 	%rd32, %rd31, %rd30;
	ld.global.f32 	%f48, [%rd32];
	fma.rn.f32 	%f49, %f47, %f48, %f46;
	ld.global.f32 	%f50, [%rd29+12];
	add.s64 	%rd33, %rd32, %rd30;
	ld.global.f32 	%f51, [%rd33];
	fma.rn.f32 	%f67, %f50, %f51, %f49;
	add.s32 	%r39, %r39, 4;
$L__BB0_8:
	setp.eq.s32 	%p9, %r13, 0;
	@%p9 bra 	$L__BB0_13;
	setp.eq.s32 	%p10, %r13, 1;
	@%p10 bra 	$L__BB0_11;
	add.s32 	%r30, %r39, %r3;
	mul.wide.u32 	%rd34, %r30, 4;
	add.s64 	%rd35, %rd2, %rd34;
	ld.global.f32 	%f53, [%rd35];
	mad.lo.s32 	%r31, %r39, %r18, %r2;
	mul.wide.s32 	%rd36, %r31, 4;
	add.s64 	%rd37, %rd1, %rd36;
	ld.global.f32 	%f54, [%rd37];
	fma.rn.f32 	%f55, %f53, %f54, %f67;
	cvt.u64.u32 	%rd38, %r3;
	cvt.u64.u32 	%rd39, %r39;
	add.s64 	%rd40, %rd39, %rd38;
	shl.b64 	%rd41, %rd40, 2;
	add.s64 	%rd42, %rd2, %rd41;
	ld.global.f32 	%f56, [%rd42+4];
	mul.wide.s32 	%rd43, %r18, 4;
	add.s64 	%rd44, %rd37, %rd43;
	ld.global.f32 	%f57, [%rd44];
	fma.rn.f32 	%f67, %f56, %f57, %f55;
	add.s32 	%r39, %r39, 2;
$L__BB0_11:
	and.b32  	%r32, %r19, 1;
	setp.eq.b32 	%p11, %r32, 1;
	not.pred 	%p12, %p11;
	@%p12 bra 	$L__BB0_13;
	add.s32 	%r33, %r39, %r3;
	mul.wide.u32 	%rd45, %r33, 4;
	add.s64 	%rd46, %rd2, %rd45;
	ld.global.f32 	%f58, [%rd46];
	mad.lo.s32 	%r34, %r39, %r18, %r2;
	mul.wide.s32 	%rd47, %r34, 4;
	add.s64 	%rd48, %rd1, %rd47;
	ld.global.f32 	%f59, [%rd48];
	fma.rn.f32 	%f67, %f58, %f59, %f67;
$L__BB0_13:
	mad.lo.s32 	%r35, %r18, %r1, %r2;
	cvta.to.global.u64 	%rd49, %rd6;
	mul.wide.s32 	%rd50, %r35, 4;
	add.s64 	%rd51, %rd49, %rd50;
	st.global.f32 	[%rd51], %f67;
$L__BB0_14:
	ret;

}


// ===== COMPILED SASS (sm_100) =====

	.target	sm_100

	.elftype	@"ET_EXEC"


//--------------------- .note.nv.tkinfo           --------------------------
	.section	.note.nv.tkinfo,"",@"SHT_NOTE"
	.sectionflags	@"SHF_NOTE_NV_TKINFO"
	.tkinfo
        /*0018*/ 	.word	0x00000002
        /*0030*/ 	.string	""
        /*0030*/ 	.string	"ptxas"
        /*0030*/ 	.string	"Cuda compilation tools, release 13.0, V13.0.88"
        /*0030*/ 	.string	"Build cuda_13.0.r13.0/compiler.36424714_0"
        /*0030*/ 	.string	"-arch sm_100 -m 64 "



//--------------------- .note.nv.cuinfo           --------------------------
	.section	.note.nv.cuinfo,"",@"SHT_NOTE"
	.sectionflags	@"SHF_NOTE_NV_CUINFO"
        /*0018*/ 	.short	0x0002
        /*001a*/ 	.short	0x0064
        /*001c*/ 	.short	0x0082
	.zero		2


//--------------------- .nv.info                  --------------------------
	.section	.nv.info,"",@"SHT_CUDA_INFO"
	.align	4


	//----- nvinfo : EIATTR_REGCOUNT
	.align		4
        /*0000*/ 	.byte	0x04, 0x2f
        /*0002*/ 	.short	(.L_1 - .L_0)
	.align		4
.L_0:
        /*0004*/ 	.word	index@(_Z21matrixMulGlobalKernelPfS_S_iii)
        /*0008*/ 	.word	0x00000020


	//----- nvinfo : EIATTR_FRAME_SIZE
	.align		4
.L_1:
        /*000c*/ 	.byte	0x04, 0x11
        /*000e*/ 	.short	(.L_3 - .L_2)
	.align		4
.L_2:
        /*0010*/ 	.word	index@(_Z21matrixMulGlobalKernelPfS_S_iii)
        /*0014*/ 	.word	0x00000000


	//----- nvinfo : EIATTR_MIN_STACK_SIZE
	.align		4
.L_3:
        /*0018*/ 	.byte	0x04, 0x12
        /*001a*/ 	.short	(.L_5 - .L_4)
	.align		4
.L_4:
        /*001c*/ 	.word	index@(_Z21matrixMulGlobalKernelPfS_S_iii)
        /*0020*/ 	.word	0x00000000
.L_5:


//--------------------- .nv.compat                --------------------------
	.section	.nv.compat,"",@"SHT_CUDA_COMPAT_INFO"
	.align	4
        /*0000*/ 	.byte	0x02, 0x09, 0x00, 0x00, 0x02, 0x02, 0x01, 0x00, 0x02, 0x05, 0x05, 0x00, 0x03, 0x07, 0x01, 0x01
        /*0010*/ 	.byte	0x02, 0x03, 0x00, 0x00, 0x02, 0x06, 0x01, 0x00, 0x04, 0x0b, 0x08, 0x00, 0x09, 0x00, 0x00, 0x00
        /*0020*/ 	.byte	0x00, 0x00, 0x00, 0x00


//--------------------- .nv.info._Z21matrixMulGlobalKernelPfS_S_iii --------------------------
	.section	.nv.info._Z21matrixMulGlobalKernelPfS_S_iii,"",@"SHT_CUDA_INFO"
	.sectionflags	@""
	.align	4


	//----- nvinfo : EIATTR_CUDA_API_VERSION
	.align		4
        /*0000*/ 	.byte	0x04, 0x37
        /*0002*/ 	.short	(.L_7 - .L_6)
.L_6:
        /*0004*/ 	.word	0x00000082


	//----- nvinfo : EIATTR_KPARAM_INFO
	.align		4
.L_7:
        /*0008*/ 	.byte	0x04, 0x17
        /*000a*/ 	.short	(.L_9 - .L_8)
.L_8:
        /*000c*/ 	.word	0x00000000
        /*0010*/ 	.short	0x0005
        /*0012*/ 	.short	0x0020
        /*0014*/ 	.byte	0x00, 0xf0, 0x11, 0x00


	//----- nvinfo : EIATTR_KPARAM_INFO
	.align		4
.L_9:
        /*0018*/ 	.byte	0x04, 0x17
        /*001a*/ 	.short	(.L_11 - .L_10)
.L_10:
        /*001c*/ 	.word	0x00000000
        /*0020*/ 	.short	0x0004
        /*0022*/ 	.short	0x001c
        /*0024*/ 	.byte	0x00, 0xf0, 0x11, 0x00


	//----- nvinfo : EIATTR_KPARAM_INFO
	.align		4
.L_11:
        /*0028*/ 	.byte	0x04, 0x17
        /*002a*/ 	.short	(.L_13 - .L_12)
.L_12:
        /*002c*/ 	.word	0x00000000
        /*0030*/ 	.short	0x0003
        /*0032*/ 	.short	0x0018
        /*0034*/ 	.byte	0x00, 0xf0, 0x11, 0x00


	//----- nvinfo : EIATTR_KPARAM_INFO
	.align		4
.L_13:
        /*0038*/ 	.byte	0x04, 0x17
        /*003a*/ 	.short	(.L_15 - .L_14)
.L_14:
        /*003c*/ 	.word	0x00000000
        /*0040*/ 	.short	0x0002
        /*0042*/ 	.short	0x0010
        /*0044*/ 	.byte	0x00, 0xf5, 0x21, 0x00


	//----- nvinfo : EIATTR_KPARAM_INFO
	.align		4
.L_15:
        /*0048*/ 	.byte	0x04, 0x17
        /*004a*/ 	.short	(.L_17 - .L_16)
.L_16:
        /*004c*/ 	.word	0x00000000
        /*0050*/ 	.short	0x0001
        /*0052*/ 	.short	0x0008
        /*0054*/ 	.byte	0x00, 0xf5, 0x21, 0x00


	//----- nvinfo : EIATTR_KPARAM_INFO
	.align		4
.L_17:
        /*0058*/ 	.byte	0x04, 0x17
        /*005a*/ 	.short	(.L_19 - .L_18)
.L_18:
        /*005c*/ 	.word	0x00000000
        /*0060*/ 	.short	0x0000
        /*0062*/ 	.short	0x0000
        /*0064*/ 	.byte	0x00, 0xf5, 0x21, 0x00


	//----- nvinfo : EIATTR_SPARSE_MMA_MASK
	.align		4
.L_19:
        /*0068*/ 	.byte	0x03, 0x50
        /*006a*/ 	.short	0x0000


	//----- nvinfo : EIATTR_MAXREG_COUNT
	.align		4
        /*006c*/ 	.byte	0x03, 0x1b
        /*006e*/ 	.short	0x00ff


	//----- nvinfo : EIATTR_MERCURY_ISA_VERSION
	.align		4
        /*0070*/ 	.byte	0x03, 0x5f
        /*0072*/ 	.short	0x0101


	//----- nvinfo : EIATTR_VRC_CTA_INIT_COUNT
	.align		4
        /*0074*/ 	.byte	0x02, 0x4a
	.zero		1
	.zero		1


	//----- nvinfo : EIATTR_EXIT_INSTR_OFFSETS
	.align		4
        /*0078*/ 	.byte	0x04, 0x1c
        /*007a*/ 	.short	(.L_21 - .L_20)


	//   ....[0]....
.L_20:
        /*007c*/ 	.word	0x000000c0


	//   ....[1]....
        /*0080*/ 	.word	0x000008e0


	//----- nvinfo : EIATTR_CBANK_PARAM_SIZE
	.align		4
.L_21:
        /*0084*/ 	.byte	0x03, 0x19
        /*0086*/ 	.short	0x0024


	//----- nvinfo : EIATTR_PARAM_CBANK
	.align		4
        /*0088*/ 	.byte	0x04, 0x0a
        /*008a*/ 	.short	(.L_23 - .L_22)
	.align		4
.L_22:
        /*008c*/ 	.word	index@(.nv.constant0._Z21matrixMulGlobalKernelPfS_S_iii)
        /*0090*/ 	.short	0x0380
        /*0092*/ 	.short	0x0024


	//----- nvinfo : EIATTR_SW_WAR
	.align		4
.L_23:
        /*0094*/ 	.byte	0x04, 0x36
        /*0096*/ 	.short	(.L_25 - .L_24)
.L_24:
        /*0098*/ 	.word	0x00000008
.L_25:


//--------------------- .nv.callgraph             --------------------------
	.section	.nv.callgraph,"",@"SHT_CUDA_CALLGRAPH"
	.align	4
	.sectionentsize	8
	.align		4
        /*0000*/ 	.word	0x00000000
	.align		4
        /*0004*/ 	.word	0xffffffff
	.align		4
        /*0008*/ 	.word	0x00000000
	.align		4
        /*000c*/ 	.word	0xfffffffe
	.align		4
        /*0010*/ 	.word	0x00000000
	.align		4
        /*0014*/ 	.word	0xfffffffd
	.align		4
        /*0018*/ 	.word	0x00000000
	.align		4
        /*001c*/ 	.word	0xfffffffc


//--------------------- .text._Z21matrixMulGlobalKernelPfS_S_iii --------------------------
	.section	.text._Z21matrixMulGlobalKernelPfS_S_iii,"ax",@progbits
	.align	128
        .global         _Z21matrixMulGlobalKernelPfS_S_iii
        .type           _Z21matrixMulGlobalKernelPfS_S_iii,@function
        .size           _Z21matrixMulGlobalKernelPfS_S_iii,(.L_x_5 - _Z21matrixMulGlobalKernelPfS_S_iii)
        .other          _Z21matrixMulGlobalKernelPfS_S_iii,@"STO_CUDA_ENTRY STV_DEFAULT"
_Z21matrixMulGlobalKernelPfS_S_iii:
.text._Z21matrixMulGlobalKernelPfS_S_iii:
[----:B------:R-:W-:Y:S01]  /*0000*/  LDC R1, c[0x0][0x37c] ;  /* 0x0000df00ff017b82 */ /* 0x000fe20000000800 */
[----:B------:R-:W0:Y:S07]  /*0010*/  S2R R5, SR_TID.X ;  /* 0x0000000000057919 */ /* 0x000e2e0000002100 */
[----:B------:R-:W1:Y:S01]  /*0020*/  LDC R19, c[0x0][0x364] ;  /* 0x0000d900ff137b82 */ /* 0x000e620000000800 */
[----:B------:R-:W1:Y:S07]  /*0030*/  S2R R4, SR_TID.Y ;  /* 0x0000000000047919 */ /* 0x000e6e0000002200 */
[----:B------:R-:W0:Y:S08]  /*0040*/  S2UR UR5, SR_CTAID.X ;  /* 0x00000000000579c3 */ /* 0x000e300000002500 */
[----:B------:R-:W0:Y:S08]  /*0050*/  LDC R0, c[0x0][0x360] ;  /* 0x0000d800ff007b82 */ /* 0x000e300000000800 */
[----:B------:R-:W1:Y:S08]  /*0060*/  S2UR UR4, SR_CTAID.Y ;  /* 0x00000000000479c3 */ /* 0x000e700000002600 */
[----:B------:R-:W2:Y:S01]  /*0070*/  LDC.64 R2, c[0x0][0x398] ;  /* 0x0000e600ff027b82 */ /* 0x000ea20000000a00 */
[----:B0-----:R-:W-:-:S02]  /*0080*/  IMAD R0, R0, UR5, R5 ;  /* 0x0000000500007c24 */ /* 0x001fc4000f8e0205 */
[----:B-1----:R-:W-:-:S03]  /*0090*/  IMAD R19, R19, UR4, R4 ;  /* 0x0000000413137c24 */ /* 0x002fc6000f8e0204 */
[----:B--2---:R-:W-:-:S04]  /*00a0*/  ISETP.GE.AND P0, PT, R0, R3, PT ;  /* 0x000000030000720c */ /* 0x004fc80003f06270 */
[----:B------:R-:W-:-:S13]  /*00b0*/  ISETP.GE.OR P0, PT, R19, R2, P0 ;  /* 0x000000021300720c */ /* 0x000fda0000706670 */
[----:B------:R-:W-:Y:S05]  /*00c0*/  @P0 EXIT ;  /* 0x000000000000094d */ /* 0x000fea0003800000 */
[----:B------:R-:W0:Y:S01]  /*00d0*/  LDC R2, c[0x0][0x3a0] ;  /* 0x0000e800ff027b82 */ /* 0x000e220000000800 */
[----:B------:R-:W1:Y:S01]  /*00e0*/  LDCU.64 UR4, c[0x0][0x358] ;  /* 0x00006b00ff0477ac */ /* 0x000e620008000a00 */
[----:B------:R-:W-:Y:S01]  /*00f0*/  HFMA2 R24, -RZ, RZ, 0, 0 ;  /* 0x00000000ff187431 */ /* 0x000fe200000001ff */
[----:B0-----:R-:W-:-:S13]  /*0100*/  ISETP.GE.AND P0, PT, R2, 0x1, PT ;  /* 0x000000010200780c */ /* 0x001fda0003f06270 */
[----:B-1----:R-:W-:Y:S05]  /*0110*/  @!P0 BRA `(.L_x_0) ;  /* 0x0000000400e08947 */ /* 0x002fea0003800000 */
[C---:B------:R-:W-:Y:S01]  /*0120*/  ISETP.GE.U32.AND P1, PT, R2.reuse, 0x8, PT ;  /* 0x000000080200780c */ /* 0x040fe20003f26070 */
[----:B------:R-:W-:Y:S01]  /*0130*/  IMAD R20, R19, R2, RZ ;  /* 0x0000000213147224 */ /* 0x000fe200078e02ff */
[----:B------:R-:W-:Y:S02]  /*0140*/  LOP3.LUT R27, R2, 0x7, RZ, 0xc0, !PT ;  /* 0x00000007021b7812 */ /* 0x000fe400078ec0ff */
[----:B------:R-:W-:Y:S02]  /*0150*/  MOV R24, RZ ;  /* 0x000000ff00187202 */ /* 0x000fe40000000f00 */
[----:B------:R-:W-:Y:S02]  /*0160*/  ISETP.NE.AND P0, PT, R27, RZ, PT ;  /* 0x000000ff1b00720c */ /* 0x000fe40003f05270 */
[----:B------:R-:W-:-:S05]  /*0170*/  MOV R21, RZ ;  /* 0x000000ff00157202 */ /* 0x000fca0000000f00 */
[----:B------:R-:W-:Y:S06]  /*0180*/  @!P1 BRA `(.L_x_1) ;  /* 0x0000000000c49947 */ /* 0x000fec0003800000 */
[----:B------:R-:W0:Y:S01]  /*0190*/  LDC.64 R4, c[0x0][0x380] ;  /* 0x0000e000ff047b82 */ /* 0x000e220000000a00 */
[----:B------:R-:W-:Y:S02]  /*01a0*/  LOP3.LUT R21, R2, 0x7ffffff8, RZ, 0xc0, !PT ;  /* 0x7ffffff802157812 */ /* 0x000fe400078ec0ff */
[----:B------:R-:W-:Y:S02]  /*01b0*/  MOV R24, RZ ;  /* 0x000000ff00187202 */ /* 0x000fe40000000f00 */
[----:B------:R-:W-:Y:S02]  /*01c0*/  MOV R18, R0 ;  /* 0x0000000000127202 */ /* 0x000fe40000000f00 */
[----:B------:R-:W-:Y:S01]  /*01d0*/  IADD3 R22, PT, PT, -R21, RZ, RZ ;  /* 0x000000ff15167210 */ /* 0x000fe20007ffe1ff */
[----:B0-----:R-:W-:-:S03]  /*01e0*/  IMAD.WIDE.U32 R4, R20, 0x4, R4 ;  /* 0x0000000414047825 */ /* 0x001fc600078e0004 */
[----:B------:R-:W-:-:S04]  /*01f0*/  IADD3 R6, P1, PT, R4, 0x10, RZ ;  /* 0x0000001004067810 */ /* 0x000fc80007f3e0ff */
[----:B------:R-:W-:-:S09]  /*0200*/  IADD3.X R7, PT, PT, RZ, R5, RZ, P1, !PT ;  /* 0x00000005ff077210 */ /* 0x000fd20000ffe4ff */
.L_x_2:
[----:B------:R-:W0:Y:S01]  /*0210*/  LDC.64 R16, c[0x0][0x388] ;  /* 0x0000e200ff107b82 */ /* 0x000e220000000a00 */
[----:B------:R-:W-:Y:S02]  /*0220*/  MOV R4, R6 ;  /* 0x0000000600047202 */ /* 0x000fe40000000f00 */
[----:B------:R-:W-:-:S05]  /*0230*/  MOV R5, R7 ;  /* 0x0000000700057202 */ /* 0x000fca0000000f00 */
[----:B------:R-:W2:Y:S04]  /*0240*/  LDG.E R25, desc[UR4][R4.64+-0x10] ;  /* 0xfffff00404197981 */ /* 0x000ea8000c1e1900 */
[----:B------:R-:W3:Y:S04]  /*0250*/  LDG.E R23, desc[UR4][R4.64+-0xc] ;  /* 0xfffff40404177981 */ /* 0x000ee8000c1e1900 */
[----:B------:R-:W4:Y:S04]  /*0260*/  LDG.E R29, desc[UR4][R4.64+-0x8] ;  /* 0xfffff804041d7981 */ /* 0x000f28000c1e1900 */
[----:B------:R-:W5:Y:S01]  /*0270*/  LDG.E R28, desc[UR4][R4.64+-0x4] ;  /* 0xfffffc04041c7981 */ /* 0x000f62000c1e1900 */
[----:B0-----:R-:W-:-:S05]  /*0280*/  IMAD.WIDE R16, R18, 0x4, R16 ;  /* 0x0000000412107825 */ /* 0x001fca00078e0210 */
[----:B------:R0:W2:Y:S01]  /*0290*/  LDG.E R26, desc[UR4][R16.64] ;  /* 0x00000004101a7981 */ /* 0x0000a2000c1e1900 */
[----:B------:R-:W-:-:S04]  /*02a0*/  IMAD.WIDE R14, R3, 0x4, R16 ;  /* 0x00000004030e7825 */ /* 0x000fc800078e0210 */
[C---:B------:R-:W-:Y:S02]  /*02b0*/  IMAD.WIDE R6, R3.reuse, 0x4, R14 ;  /* 0x0000000403067825 */ /* 0x040fe400078e020e */
[----:B------:R-:W3:Y:S02]  /*02c0*/  LDG.E R14, desc[UR4][R14.64] ;  /* 0x000000040e0e7981 */ /* 0x000ee4000c1e1900 */
[C---:B------:R-:W-:Y:S02]  /*02d0*/  IMAD.WIDE R10, R3.reuse, 0x4, R6 ;  /* 0x00000004030a7825 */ /* 0x040fe400078e0206 */
[----:B------:R-:W4:Y:S02]  /*02e0*/  LDG.E R6, desc[UR4][R6.64] ;  /* 0x0000000406067981 */ /* 0x000f24000c1e1900 */
[C---:B------:R-:W-:Y:S02]  /*02f0*/  IMAD.WIDE R8, R3.reuse, 0x4, R10 ;  /* 0x0000000403087825 */ /* 0x040fe400078e020a */
[----:B------:R-:W5:Y:S02]  /*0300*/  LDG.E R10, desc[UR4][R10.64] ;  /* 0x000000040a0a7981 */ /* 0x000f64000c1e1900 */
[----:B------:R-:W-:-:S02]  /*0310*/  IMAD.WIDE R12, R3, 0x4, R8 ;  /* 0x00000004030c7825 */ /* 0x000fc400078e0208 */
[----:B------:R-:W5:Y:S04]  /*0320*/  LDG.E R7, desc[UR4][R4.64] ;  /* 0x0000000404077981 */ /* 0x000f68000c1e1900 */
[----:B------:R-:W5:Y:S01]  /*0330*/  LDG.E R8, desc[UR4][R8.64] ;  /* 0x0000000408087981 */ /* 0x000f62000c1e1900 */
[----:B0-----:R-:W-:-:S03]  /*0340*/  IMAD.WIDE R16, R3, 0x4, R12 ;  /* 0x0000000403107825 */ /* 0x001fc600078e020c */
[----:B------:R-:W5:Y:S04]  /*0350*/  LDG.E R12, desc[UR4][R12.64] ;  /* 0x000000040c0c7981 */ /* 0x000f68000c1e1900 */
[----:B------:R-:W5:Y:S04]  /*0360*/  LDG.E R15, desc[UR4][R16.64] ;  /* 0x00000004100f7981 */ /* 0x000f68000c1e1900 */
[----:B------:R-:W5:Y:S04]  /*0370*/  LDG.E R9, desc[UR4][R4.64+0x4] ;  /* 0x0000040404097981 */ /* 0x000f68000c1e1900 */
[----:B------:R-:W5:Y:S01]  /*0380*/  LDG.E R11, desc[UR4][R4.64+0xc] ;  /* 0x00000c04040b7981 */ /* 0x000f62000c1e1900 */
[----:B--2---:R-:W-:Y:S01]  /*0390*/  FFMA R26, R25, R26, R24 ;  /* 0x0000001a191a7223 */ /* 0x004fe20000000018 */
[----:B------:R-:W-:-:S02]  /*03a0*/  IMAD.WIDE R24, R3, 0x4, R16 ;  /* 0x0000000403187825 */ /* 0x000fc400078e0210 */
[----:B------:R-:W2:Y:S04]  /*03b0*/  LDG.E R16, desc[UR4][R4.64+0x8] ;  /* 0x0000080404107981 */ /* 0x000ea8000c1e1900 */
[----:B------:R-:W2:Y:S01]  /*03c0*/  LDG.E R24, desc[UR4][R24.64] ;  /* 0x0000000418187981 */ /* 0x000ea2000c1e1900 */
[----:B---3--:R-:W-:Y:S01]  /*03d0*/  FFMA R14, R23, R14, R26 ;  /* 0x0000000e170e7223 */ /* 0x008fe2000000001a */
[----:B------:R-:W-:-:S03]  /*03e0*/  IADD3 R22, PT, PT, R22, 0x8, RZ ;  /* 0x0000000816167810 */ /* 0x000fc60007ffe0ff */
[----:B----4-:R-:W-:Y:S01]  /*03f0*/  FFMA R29, R29, R6, R14 ;  /* 0x000000061d1d7223 */ /* 0x010fe2000000000e */
[----:B------:R-:W-:-:S03]  /*0400*/  ISETP.NE.AND P1, PT, R22, RZ, PT ;  /* 0x000000ff1600720c */ /* 0x000fc60003f25270 */
[----:B-----5:R-:W-:Y:S01]  /*0410*/  FFMA R10, R28, R10, R29 ;  /* 0x0000000a1c0a7223 */ /* 0x020fe2000000001d */
[----:B------:R-:W-:-:S03]  /*0420*/  IADD3 R6, P2, PT, R4, 0x20, RZ ;  /* 0x0000002004067810 */ /* 0x000fc60007f5e0ff */
[----:B------:R-:W-:Y:S01]  /*0430*/  FFMA R8, R7, R8, R10 ;  /* 0x0000000807087223 */ /* 0x000fe2000000000a */
[----:B------:R-:W-:Y:S02]  /*0440*/  IADD3.X R7, PT, PT, RZ, R5, RZ, P2, !PT ;  /* 0x00000005ff077210 */ /* 0x000fe400017fe4ff */
[----:B------:R-:W-:Y:S01]  /*0450*/  LEA R18, R3, R18, 0x3 ;  /* 0x0000001203127211 */ /* 0x000fe200078e18ff */
[----:B------:R-:W-:-:S04]  /*0460*/  FFMA R9, R9, R12, R8 ;  /* 0x0000000c09097223 */ /* 0x000fc80000000008 */
[----:B--2---:R-:W-:-:S04]  /*0470*/  FFMA R16, R16, R15, R9 ;  /* 0x0000000f10107223 */ /* 0x004fc80000000009 */
[----:B------:R-:W-:Y:S01]  /*0480*/  FFMA R24, R11, R24, R16 ;  /* 0x000000180b187223 */ /* 0x000fe20000000010 */
[----:B------:R-:W-:Y:S06]  /*0490*/  @P1 BRA `(.L_x_2) ;  /* 0xfffffffc005c1947 */ /* 0x000fec000383ffff */
.L_x_1:
[----:B------:R-:W-:Y:S05]  /*04a0*/  @!P0 BRA `(.L_x_0) ;  /* 0x0000000000fc8947 */ /* 0x000fea0003800000 */
[----:B------:R-:W-:Y:S02]  /*04b0*/  ISETP.GE.U32.AND P1, PT, R27, 0x4, PT ;  /* 0x000000041b00780c */ /* 0x000fe40003f26070 */
[----:B------:R-:W-:-:S04]  /*04c0*/  LOP3.LUT R16, R2, 0x3, RZ, 0xc0, !PT ;  /* 0x0000000302107812 */ /* 0x000fc800078ec0ff */
[----:B------:R-:W-:-:S07]  /*04d0*/  ISETP.NE.AND P0, PT, R16, RZ, PT ;  /* 0x000000ff1000720c */ /* 0x000fce0003f05270 */
[----:B------:R-:W-:Y:S06]  /*04e0*/  @!P1 BRA `(.L_x_3) ;  /* 0x00000000006c9947 */ /* 0x000fec0003800000 */
[----:B------:R-:W0:Y:S01]  /*04f0*/  LDC.64 R6, c[0x0][0x388] ;  /* 0x0000e200ff067b82 */ /* 0x000e220000000a00 */
[----:B------:R-:W1:Y:S01]  /*0500*/  LDCU.64 UR6, c[0x0][0x380] ;  /* 0x00007000ff0677ac */ /* 0x000e620008000a00 */
[----:B------:R-:W-:Y:S01]  /*0510*/  IMAD R9, R21, R3, R0 ;  /* 0x0000000315097224 */ /* 0x000fe200078e0200 */
[CC--:B------:R-:W-:Y:S02]  /*0520*/  IADD3 R5, PT, PT, R20.reuse, R21.reuse, RZ ;  /* 0x0000001514057210 */ /* 0x0c0fe40007ffe0ff */
[----:B------:R-:W-:-:S03]  /*0530*/  IADD3 R10, P1, PT, R20, R21, RZ ;  /* 0x00000015140a7210 */ /* 0x000fc60007f3e0ff */
[----:B------:R-:W2:Y:S01]  /*0540*/  LDC.64 R14, c[0x0][0x380] ;  /* 0x0000e000ff0e7b82 */ /* 0x000ea20000000a00 */
[----:B0-----:R-:W-:-:S04]  /*0550*/  IMAD.WIDE R6, R9, 0x4, R6 ;  /* 0x0000000409067825 */ /* 0x001fc800078e0206 */
[----:B------:R-:W-:Y:S02]  /*0560*/  IMAD.WIDE R8, R3, 0x4, R6 ;  /* 0x0000000403087825 */ /* 0x000fe400078e0206 */
[----:B------:R-:W3:Y:S02]  /*0570*/  LDG.E R6, desc[UR4][R6.64] ;  /* 0x0000000406067981 */ /* 0x000ee4000c1e1900 */
[----:B--2---:R-:W-:Y:S01]  /*0580*/  IMAD.WIDE.U32 R14, R5, 0x4, R14 ;  /* 0x00000004050e7825 */ /* 0x004fe200078e000e */
[----:B------:R-:W-:Y:S02]  /*0590*/  IADD3.X R5, PT, PT, RZ, RZ, RZ, P1, !PT ;  /* 0x000000ffff057210 */ /* 0x000fe40000ffe4ff */
[----:B-1----:R-:W-:-:S03]  /*05a0*/  LEA R4, P1, R10, UR6, 0x2 ;  /* 0x000000060a047c11 */ /* 0x002fc6000f8210ff */
[----:B------:R-:W3:Y:S01]  /*05b0*/  LDG.E R15, desc[UR4][R14.64] ;  /* 0x000000040e0f7981 */ /* 0x000ee2000c1e1900 */
[----:B------:R-:W-:Y:S01]  /*05c0*/  LEA.HI.X R5, R10, UR7, R5, 0x2, P1 ;  /* 0x000000070a057c11 */ /* 0x000fe200088f1405 */
[C---:B------:R-:W-:Y:S02]  /*05d0*/  IMAD.WIDE R10, R3.reuse, 0x4, R8 ;  /* 0x00000004030a7825 */ /* 0x040fe400078e0208 */
[----:B------:R-:W2:Y:S04]  /*05e0*/  LDG.E R8, desc[UR4][R8.64] ;  /* 0x0000000408087981 */ /* 0x000ea8000c1e1900 */
[----:B------:R-:W2:Y:S01]  /*05f0*/  LDG.E R17, desc[UR4][R4.64+0x4] ;  /* 0x0000040404117981 */ /* 0x000ea2000c1e1900 */
[----:B------:R-:W-:-:S03]  /*0600*/  IMAD.WIDE R12, R3, 0x4, R10 ;  /* 0x00000004030c7825 */ /* 0x000fc600078e020a */
[----:B------:R-:W4:Y:S04]  /*0610*/  LDG.E R22, desc[UR4][R10.64] ;  /* 0x000000040a167981 */ /* 0x000f28000c1e1900 */
[----:B------:R-:W4:Y:S04]  /*0620*/  LDG.E R18, desc[UR4][R4.64+0x8] ;  /* 0x0000080404127981 */ /* 0x000f28000c1e1900 */
[----:B------:R-:W5:Y:S04]  /*0630*/  LDG.E R26, desc[UR4][R4.64+0xc] ;  /* 0x00000c04041a7981 */ /* 0x000f68000c1e1900 */
[----:B------:R-:W5:Y:S01]  /*0640*/  LDG.E R12, desc[UR4][R12.64] ;  /* 0x000000040c0c7981 */ /* 0x000f62000c1e1900 */
[----:B------:R-:W-:Y:S01]  /*0650*/  IADD3 R21, PT, PT, R21, 0x4, RZ ;  /* 0x0000000415157810 */ /* 0x000fe20007ffe0ff */
[----:B---3--:R-:W-:-:S04]  /*0660*/  FFMA R24, R15, R6, R24 ;  /* 0x000000060f187223 */ /* 0x008fc80000000018 */
[----:B--2---:R-:W-:-:S04]  /*0670*/  FFMA R17, R17, R8, R24 ;  /* 0x0000000811117223 */ /* 0x004fc80000000018 */
[----:B----4-:R-:W-:-:S04]  /*0680*/  FFMA R17, R18, R22, R17 ;  /* 0x0000001612117223 */ /* 0x010fc80000000011 */
[----:B-----5:R-:W-:-:S07]  /*0690*/  FFMA R24, R26, R12, R17 ;  /* 0x0000000c1a187223 */ /* 0x020fce0000000011 */
.L_x_3:
[----:B------:R-:W-:Y:S05]  /*06a0*/  @!P0 BRA `(.L_x_0) ;  /* 0x00000000007c8947 */ /* 0x000fea0003800000 */
[----:B------:R-:W-:Y:S01]  /*06b0*/  ISETP.NE.AND P1, PT, R16, 0x1, PT ;  /* 0x000000011000780c */ /* 0x000fe20003f25270 */
[----:B------:R-:W0:Y:S01]  /*06c0*/  LDC.64 R12, c[0x0][0x380] ;  /* 0x0000e000ff0c7b82 */ /* 0x000e220000000a00 */
[----:B------:R-:W-:-:S04]  /*06d0*/  LOP3.LUT R2, R2, 0x1, RZ, 0xc0, !PT ;  /* 0x0000000102027812 */ /* 0x000fc800078ec0ff */
[----:B------:R-:W-:-:S03]  /*06e0*/  ISETP.NE.U32.AND P0, PT, R2, 0x1, PT ;  /* 0x000000010200780c */ /* 0x000fc60003f05070 */
[----:B------:R-:W1:Y:S04]  /*06f0*/  LDC.64 R10, c[0x0][0x388] ;  /* 0x0000e200ff0a7b82 */ /* 0x000e680000000a00 */
[CC--:B------:R-:W-:Y:S02]  /*0700*/  @P1 IADD3 R15, PT, PT, R20.reuse, R21.reuse, RZ ;  /* 0x00000015140f1210 */ /* 0x0c0fe40007ffe0ff */
[----:B------:R-:W-:Y:S02]  /*0710*/  @P1 IADD3 R2, P2, PT, R20, R21, RZ ;  /* 0x0000001514021210 */ /* 0x000fe40007f5e0ff */
[----:B------:R-:W2:Y:S02]  /*0720*/  @P1 LDC.64 R4, c[0x0][0x380] ;  /* 0x0000e000ff041b82 */ /* 0x000ea40000000a00 */
[----:B------:R-:W-:-:S06]  /*0730*/  @P1 IADD3.X R14, PT, PT, RZ, RZ, RZ, P2, !PT ;  /* 0x000000ffff0e1210 */ /* 0x000fcc00017fe4ff */
[----:B------:R-:W3:Y:S01]  /*0740*/  LDC.64 R6, c[0x0][0x380] ;  /* 0x0000e000ff067b82 */ /* 0x000ee20000000a00 */
[----:B0-----:R-:W-:-:S04]  /*0750*/  @P1 IMAD.WIDE.U32 R12, R15, 0x4, R12 ;  /* 0x000000040f0c1825 */ /* 0x001fc800078e000c */
[C---:B------:R-:W-:Y:S01]  /*0760*/  @P1 IMAD R15, R21.reuse, R3, R0 ;  /* 0x00000003150f1224 */ /* 0x040fe200078e0200 */
[----:B------:R-:W-:Y:S01]  /*0770*/  @P1 IADD3 R21, PT, PT, R21, 0x2, RZ ;  /* 0x0000000215151810 */ /* 0x000fe20007ffe0ff */
[----:B------:R-:W4:Y:S01]  /*0780*/  @P1 LDG.E R13, desc[UR4][R12.64] ;  /* 0x000000040c0d1981 */ /* 0x000f22000c1e1900 */
[----:B------:R-:W0:Y:S01]  /*0790*/  LDC.64 R8, c[0x0][0x388] ;  /* 0x0000e200ff087b82 */ /* 0x000e220000000a00 */
[----:B-1----:R-:W-:Y:S01]  /*07a0*/  @P1 IMAD.WIDE R10, R15, 0x4, R10 ;  /* 0x000000040f0a1825 */ /* 0x002fe200078e020a */
[----:B------:R-:W-:Y:S02]  /*07b0*/  @!P0 IADD3 R17, PT, PT, R20, R21, RZ ;  /* 0x0000001514118210 */ /* 0x000fe40007ffe0ff */
[----:B--2---:R-:W-:Y:S01]  /*07c0*/  @P1 LEA R4, P2, R2, R4, 0x2 ;  /* 0x0000000402041211 */ /* 0x004fe200078410ff */
[----:B------:R-:W-:-:S03]  /*07d0*/  @!P0 IMAD R21, R21, R3, R0 ;  /* 0x0000000315158224 */ /* 0x000fc600078e0200 */
[----:B------:R-:W-:Y:S01]  /*07e0*/  @P1 LEA.HI.X R5, R2, R5, R14, 0x2, P2 ;  /* 0x0000000502051211 */ /* 0x000fe200010f140e */
[----:B------:R-:W-:Y:S01]  /*07f0*/  @P1 IMAD.WIDE R14, R3, 0x4, R10 ;  /* 0x00000004030e1825 */ /* 0x000fe200078e020a */
[----:B------:R-:W4:Y:S03]  /*0800*/  @P1 LDG.E R2, desc[UR4][R10.64] ;  /* 0x000000040a021981 */ /* 0x000f26000c1e1900 */
[----:B---3--:R-:W-:Y:S01]  /*0810*/  @!P0 IMAD.WIDE.U32 R6, R17, 0x4, R6 ;  /* 0x0000000411068825 */ /* 0x008fe200078e0006 */
[----:B------:R-:W2:Y:S04]  /*0820*/  @P1 LDG.E R5, desc[UR4][R4.64+0x4] ;  /* 0x0000040404051981 */ /* 0x000ea8000c1e1900 */
[----:B------:R-:W2:Y:S01]  /*0830*/  @P1 LDG.E R14, desc[UR4][R14.64] ;  /* 0x000000040e0e1981 */ /* 0x000ea2000c1e1900 */
[----:B0-----:R-:W-:-:S03]  /*0840*/  @!P0 IMAD.WIDE R8, R21, 0x4, R8 ;  /* 0x0000000415088825 */ /* 0x001fc600078e0208 */
[----:B------:R-:W3:Y:S04]  /*0850*/  @!P0 LDG.E R7, desc[UR4][R6.64] ;  /* 0x0000000406078981 */ /* 0x000ee8000c1e1900 */
[----:B------:R-:W3:Y:S01]  /*0860*/  @!P0 LDG.E R8, desc[UR4][R8.64] ;  /* 0x0000000408088981 */ /* 0x000ee2000c1e1900 */
[----:B----4-:R-:W-:-:S04]  /*0870*/  @P1 FFMA R2, R13, R2, R24 ;  /* 0x000000020d021223 */ /* 0x010fc80000000018 */
[----:B--2---:R-:W-:-:S04]  /*0880*/  @P1 FFMA R24, R5, R14, R2 ;  /* 0x0000000e05181223 */ /* 0x004fc80000000002 */
[----:B---3--:R-:W-:-:S07]  /*0890*/  @!P0 FFMA R24, R7, R8, R24 ;  /* 0x0000000807188223 */ /* 0x008fce0000000018 */
.L_x_0:
[----:B------:R-:W0:Y:S01]  /*08a0*/  LDC.64 R4, c[0x0][0x390] ;  /* 0x0000e400ff047b82 */ /* 0x000e220000000a00 */
[----:B------:R-:W-:-:S04]  /*08b0*/  IMAD R3, R19, R3, R0 ;  /* 0x0000000313037224 */ /* 0x000fc800078e0200 */
[----:B0-----:R-:W-:-:S05]  /*08c0*/  IMAD.WIDE R2, R3, 0x4, R4 ;  /* 0x0000000403027825 */ /* 0x001fca00078e0204 */
[----:B------:R-:W-:Y:S01]  /*08d0*/  STG.E desc[UR4][R2.64], R24 ;  /* 0x0000001802007986 */ /* 0x000fe2000c101904 */
[----:B------:R-:W-:Y:S05]  /*08e0*/  EXIT ;  /* 0x000000000000794d */ /* 0x000fea0003800000 */
.L_x_4:
[----:B------:R-:W-:-:S00]  /*08f0*/  BRA `(.L_x_4) ;  /* 0xfffffffc00fc7947 */ /* 0x000fc0000383ffff */
[----:B------:R-:W-:-:S00]  /*0900*/  NOP ;  /* 0x0000000000007918 */ /* 0x000fc00000000000 */
[----:B------:R-:W-:-:S00]  /*0910*/  NOP ;  /* 0x0000000000007918 */ /* 0x000fc00000000000 */
[----:B------:R-:W-:-:S00]  /*0920*/  NOP ;  /* 0x0000000000007918 */ /* 0x000fc00000000000 */
[----:B------:R-:W-:-:S00]  /*0930*/  NOP ;  /* 0x0000000000007918 */ /* 0x000fc00000000000 */
[----:B------:R-:W-:-:S00]  /*0940*/  NOP ;  /* 0x0000000000007918 */ /* 0x000fc00000000000 */
[----:B------:R-:W-:-:S00]  /*0950*/  NOP ;  /* 0x0000000000007918 */ /* 0x000fc00000000000 */
[----:B------:R-:W-:-:S00]  /*0960*/  NOP ;  /* 0x0000000000007918 */ /* 0x000fc00000000000 */
[----:B------:R-:W-:-:S00]  /*0970*/  NOP ;  /* 0x0000000000007918 */ /* 0x000fc00000000000 */
.L_x_5:


//--------------------- .nv.shared.reserved.0     --------------------------
	.section	.nv.shared.reserved.0,"aw",@nobits
	.weak		__nv_reservedSMEM_offset_0_alias
	.size		__nv_reservedSMEM_offset_0_alias, 0, 64
	.other		__nv_reservedSMEM_offset_0_alias,@"STO_CUDA_RESERVED_SHARED STV_DEFAULT"
__nv_reservedSMEM_offset_0_alias:
	.zero		0
	.zero		64


//--------------------- .nv.constant0._Z21matrixMulGlobalKernelPfS_S_iii --------------------------
	.section	.nv.constant0._Z21matrixMulGlobalKernelPfS_S_iii,"a",@progbits
	.sectionflags	@""
	.align	4
.nv.constant0._Z21matrixMulGlobalKernelPfS_S_iii:
	.zero		932


//--------------------- SYMBOLS --------------------------

	.type		.nv.reservedSmem.offset0,@object
	.size		.nv.reservedSmem.offset0,0x4
